//
// Generated by NVIDIA NVVM Compiler
//
// Compiler Build ID: CL-36424714
// Cuda compilation tools, release 13.0, V13.0.88
// Based on NVVM 20.0.0
//

.version 9.0
.target sm_100
.address_size 64

	// .globl	default_function_kernel

.visible .entry default_function_kernel(
	.param .u64 .ptr .align 1 default_function_kernel_param_0,
	.param .u64 .ptr .align 1 default_function_kernel_param_1
)
.maxntid 5
{
	.reg .b16 	%rs<5>;
	.reg .b32 	%r<14>;
	.reg .b32 	%f<2>;
	.reg .b64 	%rd<13>;

	ld.param.u64 	%rd1, [default_function_kernel_param_0];
	ld.param.u64 	%rd2, [default_function_kernel_param_1];
	cvta.to.global.u64 	%rd3, %rd1;
	cvta.to.global.u64 	%rd4, %rd2;
	mov.u32 	%r1, %ctaid.x;
	mul.hi.u32 	%r2, %r1, 1431655766;
	mul.lo.s32 	%r3, %r2, 3;
	sub.s32 	%r4, %r1, %r3;
	mov.u32 	%r5, %tid.x;
	mad.lo.s32 	%r6, %r4, 5, %r5;
	cvt.u16.u32 	%rs1, %r6;
	mul.lo.s16 	%rs2, %rs1, 86;
	shr.u16 	%rs3, %rs2, 8;
	mul.lo.s16 	%rs4, %rs3, 6;
	shl.b32 	%r7, %r1, 1;
	add.s32 	%r8, %r7, %r5;
	mul.hi.u32 	%r9, %r8, 1431655766;
	mul.lo.s32 	%r10, %r9, 3;
	sub.s32 	%r11, %r8, %r10;
	cvt.u64.u16 	%rd5, %rs4;
	and.b64  	%rd6, %rd5, 254;
	mad.lo.s32 	%r12, %r2, 102, %r11;
	cvt.u64.u32 	%rd7, %r12;
	add.s64 	%rd8, %rd7, %rd6;
	shl.b64 	%rd9, %rd8, 2;
	add.s64 	%rd10, %rd4, %rd9;
	ld.global.nc.f32 	%f1, [%rd10+468];
	mad.lo.s32 	%r13, %r1, 3, %r8;
	mul.wide.u32 	%rd11, %r13, 4;
	add.s64 	%rd12, %rd3, %rd11;
	st.global.f32 	[%rd12], %f1;
	ret;

}


// ===== COMPILED SASS (sm_100) =====

	.target	sm_100

	.elftype	@"ET_EXEC"


//--------------------- .note.nv.tkinfo           --------------------------
	.section	.note.nv.tkinfo,"",@"SHT_NOTE"
	.sectionflags	@"SHF_NOTE_NV_TKINFO"
	.tkinfo
        /*0018*/ 	.word	0x00000002
        /*0030*/ 	.string	""
        /*0030*/ 	.string	"ptxas"
        /*0030*/ 	.string	"Cuda compilation tools, release 13.0, V13.0.88"
        /*0030*/ 	.string	"Build cuda_13.0.r13.0/compiler.36424714_0"
        /*0030*/ 	.string	"-arch sm_100 -m 64 "



//--------------------- .note.nv.cuinfo           --------------------------
	.section	.note.nv.cuinfo,"",@"SHT_NOTE"
	.sectionflags	@"SHF_NOTE_NV_CUINFO"
        /*0018*/ 	.short	0x0002
        /*001a*/ 	.short	0x0064
        /*001c*/ 	.short	0x0082
	.zero		2


//--------------------- .nv.info                  --------------------------
	.section	.nv.info,"",@"SHT_CUDA_INFO"
	.align	4


	//----- nvinfo : EIATTR_REGCOUNT
	.align		4
        /*0000*/ 	.byte	0x04, 0x2f
        /*0002*/ 	.short	(.L_1 - .L_0)
	.align		4
.L_0:
        /*0004*/ 	.word	index@(default_function_kernel)
        /*0008*/ 	.word	0x0000000a


	//----- nvinfo : EIATTR_FRAME_SIZE
	.align		4
.L_1:
        /*000c*/ 	.byte	0x04, 0x11
        /*000e*/ 	.short	(.L_3 - .L_2)
	.align		4
.L_2:
        /*0010*/ 	.word	index@(default_function_kernel)
        /*0014*/ 	.word	0x00000000


	//----- nvinfo : EIATTR_MIN_STACK_SIZE
	.align		4
.L_3:
        /*0018*/ 	.byte	0x04, 0x12
        /*001a*/ 	.short	(.L_5 - .L_4)
	.align		4
.L_4:
        /*001c*/ 	.word	index@(default_function_kernel)
        /*0020*/ 	.word	0x00000000
.L_5:


//--------------------- .nv.compat                --------------------------
	.section	.nv.compat,"",@"SHT_CUDA_COMPAT_INFO"
	.align	4
        /*0000*/ 	.byte	0x02, 0x09, 0x00, 0x00, 0x02, 0x02, 0x01, 0x00, 0x02, 0x05, 0x05, 0x00, 0x03, 0x07, 0x01, 0x01
        /*0010*/ 	.byte	0x02, 0x03, 0x00, 0x00, 0x02, 0x06, 0x01, 0x00, 0x04, 0x0b, 0x08, 0x00, 0x09, 0x00, 0x00, 0x00
        /*0020*/ 	.byte	0x00, 0x00, 0x00, 0x00


//--------------------- .nv.info.default_function_kernel --------------------------
	.section	.nv.info.default_function_kernel,"",@"SHT_CUDA_INFO"
	.sectionflags	@""
	.align	4


	//----- nvinfo : EIATTR_CUDA_API_VERSION
	.align		4
        /*0000*/ 	.byte	0x04, 0x37
        /*0002*/ 	.short	(.L_7 - .L_6)
.L_6:
        /*0004*/ 	.word	0x00000082


	//----- nvinfo : EIATTR_KPARAM_INFO
	.align		4
.L_7:
        /*0008*/ 	.byte	0x04, 0x17
        /*000a*/ 	.short	(.L_9 - .L_8)
.L_8:
        /*000c*/ 	.word	0x00000000
        /*0010*/ 	.short	0x0001
        /*0012*/ 	.short	0x0008
        /*0014*/ 	.byte	0x00, 0xf5, 0x21, 0x00


	//----- nvinfo : EIATTR_KPARAM_INFO
	.align		4
.L_9:
        /*0018*/ 	.byte	0x04, 0x17
        /*001a*/ 	.short	(.L_11 - .L_10)
.L_10:
        /*001c*/ 	.word	0x00000000
        /*0020*/ 	.short	0x0000
        /*0022*/ 	.short	0x0000
        /*0024*/ 	.byte	0x00, 0xf5, 0x21, 0x00


	//----- nvinfo : EIATTR_SPARSE_MMA_MASK
	.align		4
.L_11:
        /*0028*/ 	.byte	0x03, 0x50
        /*002a*/ 	.short	0x0000


	//----- nvinfo : EIATTR_MAXREG_COUNT
	.align		4
        /*002c*/ 	.byte	0x03, 0x1b
        /*002e*/ 	.short	0x00ff


	//----- nvinfo : EIATTR_MERCURY_ISA_VERSION
	.align		4
        /*0030*/ 	.byte	0x03, 0x5f
        /*0032*/ 	.short	0x0101


	//----- nvinfo : EIATTR_VRC_CTA_INIT_COUNT
	.align		4
        /*0034*/ 	.byte	0x02, 0x4a
	.zero		1
	.zero		1


	//----- nvinfo : EIATTR_EXIT_INSTR_OFFSETS
	.align		4
        /*0038*/ 	.byte	0x04, 0x1c
        /*003a*/ 	.short	(.L_13 - .L_12)


	//   ....[0]....
.L_12:
        /*003c*/ 	.word	0x000001c0


	//----- nvinfo : EIATTR_MAX_THREADS
	.align		4
.L_13:
        /*0040*/ 	.byte	0x04, 0x05
        /*0042*/ 	.short	(.L_15 - .L_14)
.L_14:
        /*0044*/ 	.word	0x00000005
        /*0048*/ 	.word	0x00000001
        /*004c*/ 	.word	0x00000001


	//----- nvinfo : EIATTR_CBANK_PARAM_SIZE
	.align		4
.L_15:
        /*0050*/ 	.byte	0x03, 0x19
        /*0052*/ 	.short	0x0010


	//----- nvinfo : EIATTR_PARAM_CBANK
	.align		4
        /*0054*/ 	.byte	0x04, 0x0a
        /*0056*/ 	.short	(.L_17 - .L_16)
	.align		4
.L_16:
        /*0058*/ 	.word	index@(.nv.constant0.default_function_kernel)
        /*005c*/ 	.short	0x0380
        /*005e*/ 	.short	0x0010


	//----- nvinfo : EIATTR_SW_WAR
	.align		4
.L_17:
        /*0060*/ 	.byte	0x04, 0x36
        /*0062*/ 	.short	(.L_19 - .L_18)
.L_18:
        /*0064*/ 	.word	0x00000008
.L_19:


//--------------------- .nv.callgraph             --------------------------
	.section	.nv.callgraph,"",@"SHT_CUDA_CALLGRAPH"
	.align	4
	.sectionentsize	8
	.align		4
        /*0000*/ 	.word	0x00000000
	.align		4
        /*0004*/ 	.word	0xffffffff
	.align		4
        /*0008*/ 	.word	0x00000000
	.align		4
        /*000c*/ 	.word	0xfffffffe
	.align		4
        /*0010*/ 	.word	0x00000000
	.align		4
        /*0014*/ 	.word	0xfffffffd
	.align		4
        /*0018*/ 	.word	0x00000000
	.align		4
        /*001c*/ 	.word	0xfffffffc


//--------------------- .text.default_function_kernel --------------------------
	.section	.text.default_function_kernel,"ax",@progbits
	.align	128
        .global         default_function_kernel
        .type           default_function_kernel,@function
        .size           default_function_kernel,(.L_x_1 - default_function_kernel)
        .other          default_function_kernel,@"STO_CUDA_ENTRY STV_DEFAULT"
default_function_kernel:
.text.default_function_kernel:
[----:B------:R-:W-:Y:S01]  /*0000*/  LDC R1, c[0x0][0x37c] ;  /* 0x0000df00ff017b82 */ /* 0x000fe20000000800 */
[----:B------:R-:W0:Y:S01]  /*0010*/  S2R R7, SR_CTAID.X ;  /* 0x0000000000077919 */ /* 0x000e220000002500 */
[----:B------:R-:W1:Y:S01]  /*0020*/  LDCU.64 UR6, c[0x0][0x388] ;  /* 0x00007100ff0677ac */ /* 0x000e620008000a00 */
[----:B------:R-:W2:Y:S01]  /*0030*/  S2R R6, SR_TID.X ;  /* 0x0000000000067919 */ /* 0x000ea20000002100 */
[----:B------:R-:W3:Y:S01]  /*0040*/  LDCU.64 UR4, c[0x0][0x358] ;  /* 0x00006b00ff0477ac */ /* 0x000ee20008000a00 */
[----:B0-----:R-:W-:-:S04]  /*0050*/  IMAD.HI.U32 R0, R7, 0x55555556, RZ ;  /* 0x5555555607007827 */ /* 0x001fc800078e00ff */
[----:B------:R-:W-:-:S04]  /*0060*/  IMAD R2, R0, -0x3, R7 ;  /* 0xfffffffd00027824 */ /* 0x000fc800078e0207 */
[----:B--2---:R-:W-:Y:S01]  /*0070*/  IMAD R2, R2, 0x5, R6 ;  /* 0x0000000502027824 */ /* 0x004fe200078e0206 */
[----:B------:R-:W-:-:S04]  /*0080*/  LEA R6, R7, R6, 0x1 ;  /* 0x0000000607067211 */ /* 0x000fc800078e08ff */
[----:B------:R-:W-:Y:S01]  /*0090*/  PRMT R2, R2, 0x9910, RZ ;  /* 0x0000991002027816 */ /* 0x000fe200000000ff */
[----:B------:R-:W-:-:S04]  /*00a0*/  IMAD.HI.U32 R3, R6, 0x55555556, RZ ;  /* 0x5555555606037827 */ /* 0x000fc800078e00ff */
[----:B------:R-:W-:Y:S02]  /*00b0*/  IMAD R2, R2, 0x56, RZ ;  /* 0x0000005602027824 */ /* 0x000fe400078e02ff */
[----:B------:R-:W-:-:S03]  /*00c0*/  IMAD R3, R3, -0x3, R6 ;  /* 0xfffffffd03037824 */ /* 0x000fc600078e0206 */
[----:B------:R-:W-:Y:S01]  /*00d0*/  LOP3.LUT R2, R2, 0xffff, RZ, 0xc0, !PT ;  /* 0x0000ffff02027812 */ /* 0x000fe200078ec0ff */
[----:B------:R-:W-:-:S03]  /*00e0*/  IMAD R3, R0, 0x66, R3 ;  /* 0x0000006600037824 */ /* 0x000fc600078e0203 */
[----:B------:R-:W-:-:S04]  /*00f0*/  SHF.R.U32.HI R2, RZ, 0x8, R2 ;  /* 0x00000008ff027819 */ /* 0x000fc80000011602 */
[----:B------:R-:W-:-:S05]  /*0100*/  PRMT R2, R2, 0x9910, RZ ;  /* 0x0000991002027816 */ /* 0x000fca00000000ff */
[----:B------:R-:W-:-:S05]  /*0110*/  IMAD R2, R2, 0x6, RZ ;  /* 0x0000000602027824 */ /* 0x000fca00078e02ff */
[----:B------:R-:W-:-:S04]  /*0120*/  LOP3.LUT R2, R2, 0xfe, RZ, 0xc0, !PT ;  /* 0x000000fe02027812 */ /* 0x000fc800078ec0ff */
[----:B------:R-:W-:-:S04]  /*0130*/  IADD3 R3, P0, PT, R3, R2, RZ ;  /* 0x0000000203037210 */ /* 0x000fc80007f1e0ff */
[----:B------:R-:W-:Y:S02]  /*0140*/  IADD3.X R0, PT, PT, RZ, RZ, RZ, P0, !PT ;  /* 0x000000ffff007210 */ /* 0x000fe400007fe4ff */
[----:B-1----:R-:W-:-:S04]  /*0150*/  LEA R4, P0, R3, UR6, 0x2 ;  /* 0x0000000603047c11 */ /* 0x002fc8000f8010ff */
[----:B------:R-:W-:Y:S02]  /*0160*/  LEA.HI.X R5, R3, UR7, R0, 0x2, P0 ;  /* 0x0000000703057c11 */ /* 0x000fe400080f1400 */
[----:B------:R-:W0:Y:S04]  /*0170*/  LDC.64 R2, c[0x0][0x380] ;  /* 0x0000e000ff027b82 */ /* 0x000e280000000a00 */
[----:B---3--:R-:W2:Y:S01]  /*0180*/  LDG.E.CONSTANT R5, desc[UR4][R4.64+0x1d4] ;  /* 0x0001d40404057981 */ /* 0x008ea2000c1e9900 */
[----:B------:R-:W-:-:S04]  /*0190*/  IMAD R7, R7, 0x3, R6 ;  /* 0x0000000307077824 */ /* 0x000fc800078e0206 */
[----:B0-----:R-:W-:-:S05]  /*01a0*/  IMAD.WIDE.U32 R2, R7, 0x4, R2 ;  /* 0x0000000407027825 */ /* 0x001fca00078e0002 */
[----:B--2---:R-:W-:Y:S01]  /*01b0*/  STG.E desc[UR4][R2.64], R5 ;  /* 0x0000000502007986 */ /* 0x004fe2000c101904 */
[----:B------:R-:W-:Y:S05]  /*01c0*/  EXIT ;  /* 0x000000000000794d */ /* 0x000fea0003800000 */
.L_x_0:
[----:B------:R-:W-:-:S00]  /*01d0*/  BRA `(.L_x_0) ;  /* 0xfffffffc00fc7947 */ /* 0x000fc0000383ffff */
[----:B------:R-:W-:-:S00]  /*01e0*/  NOP ;  /* 0x0000000000007918 */ /* 0x000fc00000000000 */
        /* <DEDUP_REMOVED lines=9> */
.L_x_1:


//--------------------- .nv.shared.reserved.0     --------------------------
	.section	.nv.shared.reserved.0,"aw",@nobits
	.weak		__nv_reservedSMEM_offset_0_alias
	.size		__nv_reservedSMEM_offset_0_alias, 0, 64
	.other		__nv_reservedSMEM_offset_0_alias,@"STO_CUDA_RESERVED_SHARED STV_DEFAULT"
__nv_reservedSMEM_offset_0_alias:
	.zero		0
	.zero		64


//--------------------- .nv.constant0.default_function_kernel --------------------------
	.section	.nv.constant0.default_function_kernel,"a",@progbits
	.sectionflags	@""
	.align	4
.nv.constant0.default_function_kernel:
	.zero		912


//--------------------- SYMBOLS --------------------------

	.type		.nv.reservedSmem.offset0,@object
	.size		.nv.reservedSmem.offset0,0x4
